//
// Generated by NVIDIA NVVM Compiler
//
// Compiler Build ID: CL-36424714
// Cuda compilation tools, release 13.0, V13.0.88
// Based on NVVM 20.0.0
//

.version 9.0
.target sm_100
.address_size 64

	// .globl	add_arrays

.visible .entry add_arrays(
	.param .u64 .ptr .align 1 add_arrays_param_0,
	.param .u64 .ptr .align 1 add_arrays_param_1,
	.param .u64 .ptr .align 1 add_arrays_param_2,
	.param .u32 add_arrays_param_3
)
{
	.reg .pred 	%p<2>;
	.reg .b32 	%r<6>;
	.reg .b32 	%f<4>;
	.reg .b64 	%rd<11>;

	ld.param.u64 	%rd1, [add_arrays_param_0];
	ld.param.u64 	%rd2, [add_arrays_param_1];
	ld.param.u64 	%rd3, [add_arrays_param_2];
	ld.param.u32 	%r2, [add_arrays_param_3];
	mov.u32 	%r3, %tid.x;
	mov.u32 	%r4, %ctaid.x;
	mov.u32 	%r5, %ntid.x;
	mad.lo.s32 	%r1, %r4, %r5, %r3;
	setp.ge.s32 	%p1, %r1, %r2;
	@%p1 bra 	$L__BB0_2;
	cvta.to.global.u64 	%rd4, %rd1;
	cvta.to.global.u64 	%rd5, %rd2;
	cvta.to.global.u64 	%rd6, %rd3;
	mul.wide.s32 	%rd7, %r1, 4;
	add.s64 	%rd8, %rd4, %rd7;
	ld.global.f32 	%f1, [%rd8];
	add.s64 	%rd9, %rd5, %rd7;
	ld.global.f32 	%f2, [%rd9];
	add.f32 	%f3, %f1, %f2;
	add.s64 	%rd10, %rd6, %rd7;
	st.global.f32 	[%rd10], %f3;
$L__BB0_2:
	ret;

}


// ===== COMPILED SASS (sm_100) =====

	.target	sm_100

	.elftype	@"ET_EXEC"


//--------------------- .note.nv.tkinfo           --------------------------
	.section	.note.nv.tkinfo,"",@"SHT_NOTE"
	.sectionflags	@"SHF_NOTE_NV_TKINFO"
	.tkinfo
        /*0018*/ 	.word	0x00000002
        /*0030*/ 	.string	""
        /*0030*/ 	.string	"ptxas"
        /*0030*/ 	.string	"Cuda compilation tools, release 13.0, V13.0.88"
        /*0030*/ 	.string	"Build cuda_13.0.r13.0/compiler.36424714_0"
        /*0030*/ 	.string	"-arch sm_100 -m 64 "



//--------------------- .note.nv.cuinfo           --------------------------
	.section	.note.nv.cuinfo,"",@"SHT_NOTE"
	.sectionflags	@"SHF_NOTE_NV_CUINFO"
        /*0018*/ 	.short	0x0002
        /*001a*/ 	.short	0x0064
        /*001c*/ 	.short	0x0082
	.zero		2


//--------------------- .nv.info                  --------------------------
	.section	.nv.info,"",@"SHT_CUDA_INFO"
	.align	4


	//----- nvinfo : EIATTR_REGCOUNT
	.align		4
        /*0000*/ 	.byte	0x04, 0x2f
        /*0002*/ 	.short	(.L_1 - .L_0)
	.align		4
.L_0:
        /*0004*/ 	.word	index@(add_arrays)
        /*0008*/ 	.word	0x0000000c


	//----- nvinfo : EIATTR_FRAME_SIZE
	.align		4
.L_1:
        /*000c*/ 	.byte	0x04, 0x11
        /*000e*/ 	.short	(.L_3 - .L_2)
	.align		4
.L_2:
        /*0010*/ 	.word	index@(add_arrays)
        /*0014*/ 	.word	0x00000000


	//----- nvinfo : EIATTR_MIN_STACK_SIZE
	.align		4
.L_3:
        /*0018*/ 	.byte	0x04, 0x12
        /*001a*/ 	.short	(.L_5 - .L_4)
	.align		4
.L_4:
        /*001c*/ 	.word	index@(add_arrays)
        /*0020*/ 	.word	0x00000000
.L_5:


//--------------------- .nv.compat                --------------------------
	.section	.nv.compat,"",@"SHT_CUDA_COMPAT_INFO"
	.align	4
        /*0000*/ 	.byte	0x02, 0x09, 0x00, 0x00, 0x02, 0x02, 0x01, 0x00, 0x02, 0x05, 0x05, 0x00, 0x03, 0x07, 0x01, 0x01
        /*0010*/ 	.byte	0x02, 0x03, 0x00, 0x00, 0x02, 0x06, 0x01, 0x00, 0x04, 0x0b, 0x08, 0x00, 0x09, 0x00, 0x00, 0x00
        /*0020*/ 	.byte	0x00, 0x00, 0x00, 0x00


//--------------------- .nv.info.add_arrays       --------------------------
	.section	.nv.info.add_arrays,"",@"SHT_CUDA_INFO"
	.sectionflags	@""
	.align	4


	//----- nvinfo : EIATTR_CUDA_API_VERSION
	.align		4
        /*0000*/ 	.byte	0x04, 0x37
        /*0002*/ 	.short	(.L_7 - .L_6)
.L_6:
        /*0004*/ 	.word	0x00000082


	//----- nvinfo : EIATTR_KPARAM_INFO
	.align		4
.L_7:
        /*0008*/ 	.byte	0x04, 0x17
        /*000a*/ 	.short	(.L_9 - .L_8)
.L_8:
        /*000c*/ 	.word	0x00000000
        /*0010*/ 	.short	0x0003
        /*0012*/ 	.short	0x0018
        /*0014*/ 	.byte	0x00, 0xf0, 0x11, 0x00


	//----- nvinfo : EIATTR_KPARAM_INFO
	.align		4
.L_9:
        /*0018*/ 	.byte	0x04, 0x17
        /*001a*/ 	.short	(.L_11 - .L_10)
.L_10:
        /*001c*/ 	.word	0x00000000
        /*0020*/ 	.short	0x0002
        /*0022*/ 	.short	0x0010
        /*0024*/ 	.byte	0x00, 0xf5, 0x21, 0x00


	//----- nvinfo : EIATTR_KPARAM_INFO
	.align		4
.L_11:
        /*0028*/ 	.byte	0x04, 0x17
        /*002a*/ 	.short	(.L_13 - .L_12)
.L_12:
        /*002c*/ 	.word	0x00000000
        /*0030*/ 	.short	0x0001
        /*0032*/ 	.short	0x0008
        /*0034*/ 	.byte	0x00, 0xf5, 0x21, 0x00


	//----- nvinfo : EIATTR_KPARAM_INFO
	.align		4
.L_13:
        /*0038*/ 	.byte	0x04, 0x17
        /*003a*/ 	.short	(.L_15 - .L_14)
.L_14:
        /*003c*/ 	.word	0x00000000
        /*0040*/ 	.short	0x0000
        /*0042*/ 	.short	0x0000
        /*0044*/ 	.byte	0x00, 0xf5, 0x21, 0x00


	//----- nvinfo : EIATTR_SPARSE_MMA_MASK
	.align		4
.L_15:
        /*0048*/ 	.byte	0x03, 0x50
        /*004a*/ 	.short	0x0000


	//----- nvinfo : EIATTR_MAXREG_COUNT
	.align		4
        /*004c*/ 	.byte	0x03, 0x1b
        /*004e*/ 	.short	0x00ff


	//----- nvinfo : EIATTR_MERCURY_ISA_VERSION
	.align		4
        /*0050*/ 	.byte	0x03, 0x5f
        /*0052*/ 	.short	0x0101


	//----- nvinfo : EIATTR_VRC_CTA_INIT_COUNT
	.align		4
        /*0054*/ 	.byte	0x02, 0x4a
	.zero		1
	.zero		1


	//----- nvinfo : EIATTR_EXIT_INSTR_OFFSETS
	.align		4
        /*0058*/ 	.byte	0x04, 0x1c
        /*005a*/ 	.short	(.L_17 - .L_16)


	//   ....[0]....
.L_16:
        /*005c*/ 	.word	0x00000070


	//   ....[1]....
        /*0060*/ 	.word	0x00000130


	//----- nvinfo : EIATTR_CBANK_PARAM_SIZE
	.align		4
.L_17:
        /*0064*/ 	.byte	0x03, 0x19
        /*0066*/ 	.short	0x001c


	//----- nvinfo : EIATTR_PARAM_CBANK
	.align		4
        /*0068*/ 	.byte	0x04, 0x0a
        /*006a*/ 	.short	(.L_19 - .L_18)
	.align		4
.L_18:
        /*006c*/ 	.word	index@(.nv.constant0.add_arrays)
        /*0070*/ 	.short	0x0380
        /*0072*/ 	.short	0x001c


	//----- nvinfo : EIATTR_SW_WAR
	.align		4
.L_19:
        /*0074*/ 	.byte	0x04, 0x36
        /*0076*/ 	.short	(.L_21 - .L_20)
.L_20:
        /*0078*/ 	.word	0x00000008
.L_21:


//--------------------- .nv.callgraph             --------------------------
	.section	.nv.callgraph,"",@"SHT_CUDA_CALLGRAPH"
	.align	4
	.sectionentsize	8
	.align		4
        /*0000*/ 	.word	0x00000000
	.align		4
        /*0004*/ 	.word	0xffffffff
	.align		4
        /*0008*/ 	.word	0x00000000
	.align		4
        /*000c*/ 	.word	0xfffffffe
	.align		4
        /*0010*/ 	.word	0x00000000
	.align		4
        /*0014*/ 	.word	0xfffffffd
	.align		4
        /*0018*/ 	.word	0x00000000
	.align		4
        /*001c*/ 	.word	0xfffffffc


//--------------------- .text.add_arrays          --------------------------
	.section	.text.add_arrays,"ax",@progbits
	.align	128
        .global         add_arrays
        .type           add_arrays,@function
        .size           add_arrays,(.L_x_1 - add_arrays)
        .other          add_arrays,@"STO_CUDA_ENTRY STV_DEFAULT"
add_arrays:
.text.add_arrays:
[----:B------:R-:W-:Y:S01]  /*0000*/  LDC R1, c[0x0][0x37c] ;  /* 0x0000df00ff017b82 */ /* 0x000fe20000000800 */
[----:B------:R-:W0:Y:S07]  /*0010*/  S2R R9, SR_TID.X ;  /* 0x0000000000097919 */ /* 0x000e2e0000002100 */
[----:B------:R-:W0:Y:S01]  /*0020*/  S2UR UR4, SR_CTAID.X ;  /* 0x00000000000479c3 */ /* 0x000e220000002500 */
[----:B------:R-:W1:Y:S07]  /*0030*/  LDCU UR5, c[0x0][0x398] ;  /* 0x00007300ff0577ac */ /* 0x000e6e0008000800 */
[----:B------:R-:W0:Y:S02]  /*0040*/  LDC R0, c[0x0][0x360] ;  /* 0x0000d800ff007b82 */ /* 0x000e240000000800 */
[----:B0-----:R-:W-:-:S05]  /*0050*/  IMAD R9, R0, UR4, R9 ;  /* 0x0000000400097c24 */ /* 0x001fca000f8e0209 */
[----:B-1----:R-:W-:-:S13]  /*0060*/  ISETP.GE.AND P0, PT, R9, UR5, PT ;  /* 0x0000000509007c0c */ /* 0x002fda000bf06270 */
[----:B------:R-:W-:Y:S05]  /*0070*/  @P0 EXIT ;  /* 0x000000000000094d */ /* 0x000fea0003800000 */
[----:B------:R-:W0:Y:S01]  /*0080*/  LDC.64 R2, c[0x0][0x380] ;  /* 0x0000e000ff027b82 */ /* 0x000e220000000a00 */
[----:B------:R-:W1:Y:S07]  /*0090*/  LDCU.64 UR4, c[0x0][0x358] ;  /* 0x00006b00ff0477ac */ /* 0x000e6e0008000a00 */
[----:B------:R-:W2:Y:S08]  /*00a0*/  LDC.64 R4, c[0x0][0x388] ;  /* 0x0000e200ff047b82 */ /* 0x000eb00000000a00 */
[----:B------:R-:W3:Y:S01]  /*00b0*/  LDC.64 R6, c[0x0][0x390] ;  /* 0x0000e400ff067b82 */ /* 0x000ee20000000a00 */
[----:B0-----:R-:W-:-:S06]  /*00c0*/  IMAD.WIDE R2, R9, 0x4, R2 ;  /* 0x0000000409027825 */ /* 0x001fcc00078e0202 */
[----:B-1----:R-:W4:Y:S01]  /*00d0*/  LDG.E R2, desc[UR4][R2.64] ;  /* 0x0000000402027981 */ /* 0x002f22000c1e1900 */
[----:B--2---:R-:W-:-:S06]  /*00e0*/  IMAD.WIDE R4, R9, 0x4, R4 ;  /* 0x0000000409047825 */ /* 0x004fcc00078e0204 */
[----:B------:R-:W4:Y:S01]  /*00f0*/  LDG.E R5, desc[UR4][R4.64] ;  /* 0x0000000404057981 */ /* 0x000f22000c1e1900 */
[----:B---3--:R-:W-:-:S04]  /*0100*/  IMAD.WIDE R6, R9, 0x4, R6 ;  /* 0x0000000409067825 */ /* 0x008fc800078e0206 */
[----:B----4-:R-:W-:-:S05]  /*0110*/  FADD R9, R2, R5 ;  /* 0x0000000502097221 */ /* 0x010fca0000000000 */
[----:B------:R-:W-:Y:S01]  /*0120*/  STG.E desc[UR4][R6.64], R9 ;  /* 0x0000000906007986 */ /* 0x000fe2000c101904 */
[----:B------:R-:W-:Y:S05]  /*0130*/  EXIT ;  /* 0x000000000000794d */ /* 0x000fea0003800000 */
.L_x_0:
[----:B------:R-:W-:-:S00]  /*0140*/  BRA `(.L_x_0) ;  /* 0xfffffffc00fc7947 */ /* 0x000fc0000383ffff */
[----:B------:R-:W-:-:S00]  /*0150*/  NOP ;  /* 0x0000000000007918 */ /* 0x000fc00000000000 */
        /* <DEDUP_REMOVED lines=10> */
.L_x_1:


//--------------------- .nv.shared.reserved.0     --------------------------
	.section	.nv.shared.reserved.0,"aw",@nobits
	.weak		__nv_reservedSMEM_offset_0_alias
	.size		__nv_reservedSMEM_offset_0_alias, 0, 64
	.other		__nv_reservedSMEM_offset_0_alias,@"STO_CUDA_RESERVED_SHARED STV_DEFAULT"
__nv_reservedSMEM_offset_0_alias:
	.zero		0
	.zero		64


//--------------------- .nv.constant0.add_arrays  --------------------------
	.section	.nv.constant0.add_arrays,"a",@progbits
	.sectionflags	@""
	.align	4
.nv.constant0.add_arrays:
	.zero		924


//--------------------- SYMBOLS --------------------------

	.type		.nv.reservedSmem.offset0,@object
	.size		.nv.reservedSmem.offset0,0x4
